//
// Generated by NVIDIA NVVM Compiler
//
// Compiler Build ID: CL-36424714
// Cuda compilation tools, release 13.0, V13.0.88
// Based on NVVM 20.0.0
//

.version 9.0
.target sm_100
.address_size 64

	// .globl	_Z7kernel1i
.extern .func  (.param .b32 func_retval0) vprintf
(
	.param .b64 vprintf_param_0,
	.param .b64 vprintf_param_1
)
;
// _ZZ7kernel1iE7max_lvl has been demoted
.global .align 1 .b8 $str[41] = {98, 108, 107, 58, 37, 105, 32, 116, 104, 114, 100, 58, 37, 105, 32, 105, 100, 108, 101, 95, 105, 110, 105, 116, 58, 37, 105, 32, 105, 100, 108, 101, 95, 101, 110, 100, 58, 37, 105, 10};

.visible .entry _Z7kernel1i(
	.param .u32 _Z7kernel1i_param_0
)
{
	.local .align 16 .b8 	__local_depot0[16];
	.reg .b64 	%SP;
	.reg .b64 	%SPL;
	.reg .pred 	%p<6>;
	.reg .b32 	%r<26>;
	.reg .b64 	%rd<5>;
	// demoted variable
	.shared .align 4 .u32 _ZZ7kernel1iE7max_lvl;
	mov.u64 	%SPL, __local_depot0;
	cvta.local.u64 	%SP, %SPL;
	ld.param.u32 	%r23, [_Z7kernel1i_param_0];
	mov.u32 	%r1, %tid.x;
	setp.lt.u32 	%p1, %r1, %r23;
	mov.b32 	%r25, 0;
	@%p1 bra 	$L__BB0_5;
	mov.b32 	%r25, 0;
	mov.u32 	%r24, %r23;
$L__BB0_2:
	shr.u32 	%r12, %r23, 1;
	and.b32  	%r13, %r23, 1;
	add.s32 	%r23, %r12, %r13;
	add.s32 	%r6, %r23, %r24;
	add.s32 	%r25, %r25, 1;
	setp.gt.u32 	%p2, %r24, %r1;
	setp.ge.u32 	%p3, %r1, %r6;
	or.pred  	%p4, %p2, %p3;
	mov.u32 	%r24, %r6;
	@%p4 bra 	$L__BB0_2;
	mov.u32 	%r15, %ntid.x;
	add.s32 	%r16, %r15, -1;
	setp.ne.s32 	%p5, %r1, %r16;
	@%p5 bra 	$L__BB0_5;
	st.shared.u32 	[_ZZ7kernel1iE7max_lvl], %r25;
$L__BB0_5:
	add.u64 	%rd1, %SP, 0;
	add.u64 	%rd2, %SPL, 0;
	bar.sync 	0;
	mov.u32 	%r17, %ctaid.x;
	ld.shared.u32 	%r18, [_ZZ7kernel1iE7max_lvl];
	sub.s32 	%r19, %r18, %r25;
	st.local.v4.u32 	[%rd2], {%r17, %r1, %r25, %r19};
	mov.u64 	%rd3, $str;
	cvta.global.u64 	%rd4, %rd3;
	{ // callseq 0, 0
	.param .b64 param0;
	st.param.b64 	[param0], %rd4;
	.param .b64 param1;
	st.param.b64 	[param1], %rd1;
	.param .b32 retval0;
	call.uni (retval0), 
	vprintf, 
	(
	param0, 
	param1
	);
	ld.param.b32 	%r20, [retval0];
	} // callseq 0
	ret;

}
	// .globl	_Z7kernel2v
.visible .entry _Z7kernel2v()
{


	ret;

}


// ===== COMPILED SASS (sm_100) =====

	.target	sm_100

	.elftype	@"ET_EXEC"


//--------------------- .note.nv.tkinfo           --------------------------
	.section	.note.nv.tkinfo,"",@"SHT_NOTE"
	.sectionflags	@"SHF_NOTE_NV_TKINFO"
	.tkinfo
        /*0018*/ 	.word	0x00000002
        /*0030*/ 	.string	""
        /*0030*/ 	.string	"ptxas"
        /*0030*/ 	.string	"Cuda compilation tools, release 13.0, V13.0.88"
        /*0030*/ 	.string	"Build cuda_13.0.r13.0/compiler.36424714_0"
        /*0030*/ 	.string	"-arch sm_100 -m 64 "



//--------------------- .note.nv.cuinfo           --------------------------
	.section	.note.nv.cuinfo,"",@"SHT_NOTE"
	.sectionflags	@"SHF_NOTE_NV_CUINFO"
        /*0018*/ 	.short	0x0002
        /*001a*/ 	.short	0x0064
        /*001c*/ 	.short	0x0082
	.zero		2


//--------------------- .nv.info                  --------------------------
	.section	.nv.info,"",@"SHT_CUDA_INFO"
	.align	4


	//----- nvinfo : EIATTR_REGCOUNT
	.align		4
        /*0000*/ 	.byte	0x04, 0x2f
        /*0002*/ 	.short	(.L_2 - .L_1)
	.align		4
.L_1:
        /*0004*/ 	.word	index@(_Z7kernel1i)
        /*0008*/ 	.word	0x00000018


	//----- nvinfo : EIATTR_FRAME_SIZE
	.align		4
.L_2:
        /*000c*/ 	.byte	0x04, 0x11
        /*000e*/ 	.short	(.L_4 - .L_3)
	.align		4
.L_3:
        /*0010*/ 	.word	index@(_Z7kernel1i)
        /*0014*/ 	.word	0x00000010


	//----- nvinfo : EIATTR_REGCOUNT
	.align		4
.L_4:
        /*0018*/ 	.byte	0x04, 0x2f
        /*001a*/ 	.short	(.L_6 - .L_5)
	.align		4
.L_5:
        /*001c*/ 	.word	index@(_Z7kernel2v)
        /*0020*/ 	.word	0x00000004


	//----- nvinfo : EIATTR_FRAME_SIZE
	.align		4
.L_6:
        /*0024*/ 	.byte	0x04, 0x11
        /*0026*/ 	.short	(.L_8 - .L_7)
	.align		4
.L_7:
        /*0028*/ 	.word	index@(_Z7kernel2v)
        /*002c*/ 	.word	0x00000000


	//----- nvinfo : EIATTR_MIN_STACK_SIZE
	.align		4
.L_8:
        /*0030*/ 	.byte	0x04, 0x12
        /*0032*/ 	.short	(.L_10 - .L_9)
	.align		4
.L_9:
        /*0034*/ 	.word	index@(_Z7kernel2v)
        /*0038*/ 	.word	0x00000000


	//----- nvinfo : EIATTR_MIN_STACK_SIZE
	.align		4
.L_10:
        /*003c*/ 	.byte	0x04, 0x12
        /*003e*/ 	.short	(.L_12 - .L_11)
	.align		4
.L_11:
        /*0040*/ 	.word	index@(_Z7kernel1i)
        /*0044*/ 	.word	0x00000010
.L_12:


//--------------------- .nv.compat                --------------------------
	.section	.nv.compat,"",@"SHT_CUDA_COMPAT_INFO"
	.align	4
        /*0000*/ 	.byte	0x02, 0x09, 0x00, 0x00, 0x02, 0x02, 0x01, 0x00, 0x02, 0x05, 0x05, 0x00, 0x03, 0x07, 0x01, 0x01
        /*0010*/ 	.byte	0x02, 0x03, 0x00, 0x00, 0x02, 0x06, 0x01, 0x00, 0x04, 0x0b, 0x08, 0x00, 0x09, 0x00, 0x00, 0x00
        /*0020*/ 	.byte	0x00, 0x00, 0x00, 0x00


//--------------------- .nv.info._Z7kernel2v      --------------------------
	.section	.nv.info._Z7kernel2v,"",@"SHT_CUDA_INFO"
	.sectionflags	@""
	.align	4


	//----- nvinfo : EIATTR_CUDA_API_VERSION
	.align		4
        /*0000*/ 	.byte	0x04, 0x37
        /*0002*/ 	.short	(.L_14 - .L_13)
.L_13:
        /*0004*/ 	.word	0x00000082


	//----- nvinfo : EIATTR_SPARSE_MMA_MASK
	.align		4
.L_14:
        /*0008*/ 	.byte	0x03, 0x50
        /*000a*/ 	.short	0x0000


	//----- nvinfo : EIATTR_MAXREG_COUNT
	.align		4
        /*000c*/ 	.byte	0x03, 0x1b
        /*000e*/ 	.short	0x00ff


	//----- nvinfo : EIATTR_MERCURY_ISA_VERSION
	.align		4
        /*0010*/ 	.byte	0x03, 0x5f
        /*0012*/ 	.short	0x0101


	//----- nvinfo : EIATTR_VRC_CTA_INIT_COUNT
	.align		4
        /*0014*/ 	.byte	0x02, 0x4a
	.zero		1
	.zero		1


	//----- nvinfo : EIATTR_EXIT_INSTR_OFFSETS
	.align		4
        /*0018*/ 	.byte	0x04, 0x1c
        /*001a*/ 	.short	(.L_16 - .L_15)


	//   ....[0]....
.L_15:
        /*001c*/ 	.word	0x00000010


	//----- nvinfo : EIATTR_SW_WAR
	.align		4
.L_16:
        /*0020*/ 	.byte	0x04, 0x36
        /*0022*/ 	.short	(.L_18 - .L_17)
.L_17:
        /*0024*/ 	.word	0x00000008
.L_18:


//--------------------- .nv.info._Z7kernel1i      --------------------------
	.section	.nv.info._Z7kernel1i,"",@"SHT_CUDA_INFO"
	.sectionflags	@""
	.align	4


	//----- nvinfo : EIATTR_CUDA_API_VERSION
	.align		4
        /*0000*/ 	.byte	0x04, 0x37
        /*0002*/ 	.short	(.L_20 - .L_19)
.L_19:
        /*0004*/ 	.word	0x00000082


	//----- nvinfo : EIATTR_KPARAM_INFO
	.align		4
.L_20:
        /*0008*/ 	.byte	0x04, 0x17
        /*000a*/ 	.short	(.L_22 - .L_21)
.L_21:
        /*000c*/ 	.word	0x00000000
        /*0010*/ 	.short	0x0000
        /*0012*/ 	.short	0x0000
        /*0014*/ 	.byte	0x00, 0xf0, 0x11, 0x00


	//----- nvinfo : EIATTR_SPARSE_MMA_MASK
	.align		4
.L_22:
        /*0018*/ 	.byte	0x03, 0x50
        /*001a*/ 	.short	0x0000


	//----- nvinfo : EIATTR_MAXREG_COUNT
	.align		4
        /*001c*/ 	.byte	0x03, 0x1b
        /*001e*/ 	.short	0x00ff


	//----- nvinfo : EIATTR_NUM_BARRIERS
	.align		4
        /*0020*/ 	.byte	0x02, 0x4c
        /*0022*/ 	.byte	0x01
	.zero		1


	//----- nvinfo : EIATTR_EXTERNS
	.align		4
        /*0024*/ 	.byte	0x04, 0x0f
        /*0026*/ 	.short	(.L_24 - .L_23)


	//   ....[0]....
	.align		4
.L_23:
        /*0028*/ 	.word	index@(vprintf)


	//----- nvinfo : EIATTR_MERCURY_ISA_VERSION
	.align		4
.L_24:
        /*002c*/ 	.byte	0x03, 0x5f
        /*002e*/ 	.short	0x0101


	//----- nvinfo : EIATTR_VRC_CTA_INIT_COUNT
	.align		4
        /*0030*/ 	.byte	0x02, 0x4a
	.zero		1
	.zero		1


	//----- nvinfo : EIATTR_SYSCALL_OFFSETS
	.align		4
        /*0034*/ 	.byte	0x04, 0x46
        /*0036*/ 	.short	(.L_26 - .L_25)


	//   ....[0]....
.L_25:
        /*0038*/ 	.word	0x00000300


	//----- nvinfo : EIATTR_EXIT_INSTR_OFFSETS
	.align		4
.L_26:
        /*003c*/ 	.byte	0x04, 0x1c
        /*003e*/ 	.short	(.L_28 - .L_27)


	//   ....[0]....
.L_27:
        /*0040*/ 	.word	0x00000310


	//----- nvinfo : EIATTR_CRS_STACK_SIZE
	.align		4
.L_28:
        /*0044*/ 	.byte	0x04, 0x1e
        /*0046*/ 	.short	(.L_30 - .L_29)
.L_29:
        /*0048*/ 	.word	0x00000000


	//----- nvinfo : EIATTR_CBANK_PARAM_SIZE
	.align		4
.L_30:
        /*004c*/ 	.byte	0x03, 0x19
        /*004e*/ 	.short	0x0004


	//----- nvinfo : EIATTR_PARAM_CBANK
	.align		4
        /*0050*/ 	.byte	0x04, 0x0a
        /*0052*/ 	.short	(.L_32 - .L_31)
	.align		4
.L_31:
        /*0054*/ 	.word	index@(.nv.constant0._Z7kernel1i)
        /*0058*/ 	.short	0x0380
        /*005a*/ 	.short	0x0004


	//----- nvinfo : EIATTR_SW_WAR
	.align		4
.L_32:
        /*005c*/ 	.byte	0x04, 0x36
        /*005e*/ 	.short	(.L_34 - .L_33)
.L_33:
        /*0060*/ 	.word	0x00000008
.L_34:


//--------------------- .nv.callgraph             --------------------------
	.section	.nv.callgraph,"",@"SHT_CUDA_CALLGRAPH"
	.align	4
	.sectionentsize	8
	.align		4
        /*0000*/ 	.word	0x00000000
	.align		4
        /*0004*/ 	.word	0xffffffff
	.align		4
        /*0008*/ 	.word	index@(_Z7kernel1i)
	.align		4
        /*000c*/ 	.word	index@(vprintf)
	.align		4
        /*0010*/ 	.word	0x00000000
	.align		4
        /*0014*/ 	.word	0xfffffffe
	.align		4
        /*0018*/ 	.word	0x00000000
	.align		4
        /*001c*/ 	.word	0xfffffffd
	.align		4
        /*0020*/ 	.word	0x00000000
	.align		4
        /*0024*/ 	.word	0xfffffffc


//--------------------- .nv.constant4             --------------------------
	.section	.nv.constant4,"a",@progbits
	.align	8
	.align		8
.nv.constant4:
        /*0000*/ 	.dword	$str
	.align		8
        /*0008*/ 	.dword	vprintf


//--------------------- .text._Z7kernel2v         --------------------------
	.section	.text._Z7kernel2v,"ax",@progbits
	.align	128
        .global         _Z7kernel2v
        .type           _Z7kernel2v,@function
        .size           _Z7kernel2v,(.L_x_7 - _Z7kernel2v)
        .other          _Z7kernel2v,@"STO_CUDA_ENTRY STV_DEFAULT"
_Z7kernel2v:
.text._Z7kernel2v:
[----:B------:R-:W-:Y:S01]  /*0000*/  LDC R1, c[0x0][0x37c] ;  /* 0x0000df00ff017b82 */ /* 0x000fe20000000800 */
[----:B------:R-:W-:Y:S05]  /*0010*/  EXIT ;  /* 0x000000000000794d */ /* 0x000fea0003800000 */
.L_x_0:
[----:B------:R-:W-:-:S00]  /*0020*/  BRA `(.L_x_0) ;  /* 0xfffffffc00fc7947 */ /* 0x000fc0000383ffff */
[----:B------:R-:W-:-:S00]  /*0030*/  NOP ;  /* 0x0000000000007918 */ /* 0x000fc00000000000 */
        /* <DEDUP_REMOVED lines=12> */
.L_x_7:


//--------------------- .text._Z7kernel1i         --------------------------
	.section	.text._Z7kernel1i,"ax",@progbits
	.align	128
        .global         _Z7kernel1i
        .type           _Z7kernel1i,@function
        .size           _Z7kernel1i,(.L_x_8 - _Z7kernel1i)
        .other          _Z7kernel1i,@"STO_CUDA_ENTRY STV_DEFAULT"
_Z7kernel1i:
.text._Z7kernel1i:
[----:B------:R-:W0:Y:S01]  /*0000*/  LDC R1, c[0x0][0x37c] ;  /* 0x0000df00ff017b82 */ /* 0x000e220000000800 */
[----:B------:R-:W1:Y:S01]  /*0010*/  S2R R9, SR_TID.X ;  /* 0x0000000000097919 */ /* 0x000e620000002100 */
[----:B------:R-:W1:Y:S01]  /*0020*/  LDCU UR6, c[0x0][0x380] ;  /* 0x00007000ff0677ac */ /* 0x000e620008000800 */
[----:B0-----:R-:W-:Y:S01]  /*0030*/  VIADD R1, R1, 0xfffffff0 ;  /* 0xfffffff001017836 */ /* 0x001fe20000000000 */
[----:B------:R-:W-:Y:S01]  /*0040*/  BSSY.RECONVERGENT B0, `(.L_x_1) ;  /* 0x000001d000007945 */ /* 0x000fe20003800200 */
[----:B------:R-:W-:Y:S01]  /*0050*/  IMAD.MOV.U32 R10, RZ, RZ, RZ ;  /* 0x000000ffff0a7224 */ /* 0x000fe200078e00ff */
[----:B------:R-:W0:Y:S01]  /*0060*/  LDCU UR4, c[0x0][0x2f8] ;  /* 0x00005f00ff0477ac */ /* 0x000e220008000800 */
[----:B------:R-:W2:Y:S01]  /*0070*/  LDCU UR5, c[0x0][0x2fc] ;  /* 0x00005f80ff0577ac */ /* 0x000ea20008000800 */
[----:B0-----:R-:W-:-:S05]  /*0080*/  IADD3 R6, P1, PT, R1, UR4, RZ ;  /* 0x0000000401067c10 */ /* 0x001fca000ff3e0ff */
[----:B--2---:R-:W-:Y:S01]  /*0090*/  IMAD.X R7, RZ, RZ, UR5, P1 ;  /* 0x00000005ff077e24 */ /* 0x004fe200088e06ff */
[----:B-1----:R-:W-:-:S13]  /*00a0*/  ISETP.GE.U32.AND P0, PT, R9, UR6, PT ;  /* 0x0000000609007c0c */ /* 0x002fda000bf06070 */
[----:B------:R-:W-:Y:S05]  /*00b0*/  @!P0 BRA `(.L_x_2) ;  /* 0x0000000000548947 */ /* 0x000fea0003800000 */
[----:B------:R-:W0:Y:S01]  /*00c0*/  LDCU UR4, c[0x0][0x380] ;  /* 0x00007000ff0477ac */ /* 0x000e220008000800 */
[----:B------:R-:W-:Y:S01]  /*00d0*/  BSSY.RECONVERGENT B1, `(.L_x_3) ;  /* 0x000000c000017945 */ /* 0x000fe20003800200 */
[----:B------:R-:W-:Y:S02]  /*00e0*/  IMAD.MOV.U32 R10, RZ, RZ, RZ ;  /* 0x000000ffff0a7224 */ /* 0x000fe400078e00ff */
[----:B0-----:R-:W-:Y:S02]  /*00f0*/  IMAD.U32 R0, RZ, RZ, UR4 ;  /* 0x00000004ff007e24 */ /* 0x001fe4000f8e00ff */
[----:B------:R-:W-:-:S07]  /*0100*/  IMAD.U32 R2, RZ, RZ, UR4 ;  /* 0x00000004ff027e24 */ /* 0x000fce000f8e00ff */
.L_x_4:
[----:B------:R-:W-:Y:S01]  /*0110*/  LOP3.LUT R3, R0, 0x1, RZ, 0xc0, !PT ;  /* 0x0000000100037812 */ /* 0x000fe200078ec0ff */
[----:B------:R-:W-:-:S03]  /*0120*/  VIADD R10, R10, 0x1 ;  /* 0x000000010a0a7836 */ /* 0x000fc60000000000 */
[----:B------:R-:W-:-:S04]  /*0130*/  LEA.HI R0, R0, R3, RZ, 0x1f ;  /* 0x0000000300007211 */ /* 0x000fc800078ff8ff */
[----:B------:R-:W-:-:S04]  /*0140*/  IADD3 R4, PT, PT, R0, R2, RZ ;  /* 0x0000000200047210 */ /* 0x000fc80007ffe0ff */
[----:B------:R-:W-:-:S04]  /*0150*/  ISETP.GE.U32.AND P0, PT, R9, R4, PT ;  /* 0x000000040900720c */ /* 0x000fc80003f06070 */
[----:B------:R-:W-:Y:S01]  /*0160*/  ISETP.GT.U32.OR P0, PT, R2, R9, P0 ;  /* 0x000000090200720c */ /* 0x000fe20000704470 */
[----:B------:R-:W-:-:S12]  /*0170*/  IMAD.MOV.U32 R2, RZ, RZ, R4 ;  /* 0x000000ffff027224 */ /* 0x000fd800078e0004 */
[----:B------:R-:W-:Y:S05]  /*0180*/  @P0 BRA `(.L_x_4) ;  /* 0xfffffffc00e00947 */ /* 0x000fea000383ffff */
[----:B------:R-:W-:Y:S05]  /*0190*/  BSYNC.RECONVERGENT B1 ;  /* 0x0000000000017941 */ /* 0x000fea0003800200 */
.L_x_3:
[----:B------:R-:W0:Y:S02]  /*01a0*/  LDCU UR4, c[0x0][0x360] ;  /* 0x00006c00ff0477ac */ /* 0x000e240008000800 */
[----:B0-----:R-:W-:-:S06]  /*01b0*/  UIADD3 UR4, UPT, UPT, UR4, -0x1, URZ ;  /* 0xffffffff04047890 */ /* 0x001fcc000fffe0ff */
[----:B------:R-:W-:-:S13]  /*01c0*/  ISETP.NE.AND P0, PT, R9, UR4, PT ;  /* 0x0000000409007c0c */ /* 0x000fda000bf05270 */
[----:B------:R-:W0:Y:S01]  /*01d0*/  @!P0 S2R R3, SR_CgaCtaId ;  /* 0x0000000000038919 */ /* 0x000e220000008800 */
[----:B------:R-:W-:-:S04]  /*01e0*/  @!P0 MOV R0, 0x400 ;  /* 0x0000040000008802 */ /* 0x000fc80000000f00 */
[----:B0-----:R-:W-:-:S05]  /*01f0*/  @!P0 LEA R3, R3, R0, 0x18 ;  /* 0x0000000003038211 */ /* 0x001fca00078ec0ff */
[----:B------:R0:W-:Y:S02]  /*0200*/  @!P0 STS [R3], R10 ;  /* 0x0000000a03008388 */ /* 0x0001e40000000800 */
.L_x_2:
[----:B------:R-:W-:Y:S05]  /*0210*/  BSYNC.RECONVERGENT B0 ;  /* 0x0000000000007941 */ /* 0x000fea0003800200 */
.L_x_1:
[----:B------:R-:W1:Y:S08]  /*0220*/  S2UR UR5, SR_CgaCtaId ;  /* 0x00000000000579c3 */ /* 0x000e700000008800 */
[----:B------:R-:W-:Y:S01]  /*0230*/  BAR.SYNC.DEFER_BLOCKING 0x0 ;  /* 0x0000000000007b1d */ /* 0x000fe20000010000 */
[----:B------:R-:W-:-:S05]  /*0240*/  MOV R0, 0x8 ;  /* 0x0000000800007802 */ /* 0x000fca0000000f00 */
[----:B------:R-:W-:Y:S02]  /*0250*/  UMOV UR4, 0x400 ;  /* 0x0000040000047882 */ /* 0x000fe40000000000 */
[----:B0-----:R0:W2:Y:S01]  /*0260*/  LDC.64 R2, c[0x4][R0] ;  /* 0x0100000000027b82 */ /* 0x0010a20000000a00 */
[----:B------:R-:W3:Y:S01]  /*0270*/  S2R R8, SR_CTAID.X ;  /* 0x0000000000087919 */ /* 0x000ee20000002500 */
[----:B-1----:R-:W-:-:S09]  /*0280*/  ULEA UR4, UR5, UR4, 0x18 ;  /* 0x0000000405047291 */ /* 0x002fd2000f8ec0ff */
[----:B------:R-:W1:Y:S02]  /*0290*/  LDS R11, [UR4] ;  /* 0x00000004ff0b7984 */ /* 0x000e640008000800 */
[----:B------:R-:W4:Y:S02]  /*02a0*/  LDCU.64 UR4, c[0x4][URZ] ;  /* 0x01000000ff0477ac */ /* 0x000f240008000a00 */
[----:B----4-:R-:W-:Y:S01]  /*02b0*/  MOV R4, UR4 ;  /* 0x0000000400047c02 */ /* 0x010fe20008000f00 */
[----:B------:R-:W-:Y:S02]  /*02c0*/  IMAD.U32 R5, RZ, RZ, UR5 ;  /* 0x00000005ff057e24 */ /* 0x000fe4000f8e00ff */
[----:B-1----:R-:W-:-:S05]  /*02d0*/  IMAD.IADD R11, R11, 0x1, -R10 ;  /* 0x000000010b0b7824 */ /* 0x002fca00078e0a0a */
[----:B--23--:R0:W-:Y:S02]  /*02e0*/  STL.128 [R1], R8 ;  /* 0x0000000801007387 */ /* 0x00c1e40000100c00 */
[----:B------:R-:W-:-:S07]  /*02f0*/  LEPC R20, `(.L_x_5) ;  /* 0x000000001014794e */ /* 0x000fce0000000000 */
[----:B0-----:R-:W-:Y:S05]  /*0300*/  CALL.ABS.NOINC R2 ;  /* 0x0000000002007343 */ /* 0x001fea0003c00000 */
.L_x_5:
[----:B------:R-:W-:Y:S05]  /*0310*/  EXIT ;  /* 0x000000000000794d */ /* 0x000fea0003800000 */
.L_x_6:
        /* <DEDUP_REMOVED lines=14> */
.L_x_8:


//--------------------- .nv.global.init           --------------------------
	.section	.nv.global.init,"aw",@progbits
.nv.global.init:
	.type		$str,@object
	.size		$str,(.L_0 - $str)
$str:
        /*0000*/ 	.byte	0x62, 0x6c, 0x6b, 0x3a, 0x25, 0x69, 0x20, 0x74, 0x68, 0x72, 0x64, 0x3a, 0x25, 0x69, 0x20, 0x69
        /*0010*/ 	.byte	0x64, 0x6c, 0x65, 0x5f, 0x69, 0x6e, 0x69, 0x74, 0x3a, 0x25, 0x69, 0x20, 0x69, 0x64, 0x6c, 0x65
        /*0020*/ 	.byte	0x5f, 0x65, 0x6e, 0x64, 0x3a, 0x25, 0x69, 0x0a, 0x00
.L_0:


//--------------------- .nv.shared.reserved.0     --------------------------
	.section	.nv.shared.reserved.0,"aw",@nobits
	.weak		__nv_reservedSMEM_offset_0_alias
	.size		__nv_reservedSMEM_offset_0_alias, 0, 64
	.other		__nv_reservedSMEM_offset_0_alias,@"STO_CUDA_RESERVED_SHARED STV_DEFAULT"
__nv_reservedSMEM_offset_0_alias:
	.zero		0
	.zero		64


//--------------------- .nv.shared._Z7kernel1i    --------------------------
	.section	.nv.shared._Z7kernel1i,"aw",@nobits
	.sectionflags	@""
	.align	4
.nv.shared._Z7kernel1i:
	.zero		1028


//--------------------- .nv.constant0._Z7kernel2v --------------------------
	.section	.nv.constant0._Z7kernel2v,"a",@progbits
	.sectionflags	@""
	.align	4
.nv.constant0._Z7kernel2v:
	.zero		896


//--------------------- .nv.constant0._Z7kernel1i --------------------------
	.section	.nv.constant0._Z7kernel1i,"a",@progbits
	.sectionflags	@""
	.align	4
.nv.constant0._Z7kernel1i:
	.zero		900


//--------------------- SYMBOLS --------------------------

	.type		.nv.reservedSmem.offset0,@object
	.size		.nv.reservedSmem.offset0,0x4
	.type		.nv.reservedSmem.cap,@object
	.size		.nv.reservedSmem.cap,0x4
	.type		vprintf,@function
